//
// Generated by NVIDIA NVVM Compiler
//
// Compiler Build ID: CL-36424714
// Cuda compilation tools, release 13.0, V13.0.88
// Based on NVVM 20.0.0
//

.version 9.0
.target sm_100
.address_size 64

	// .globl	_Z13computestrucfP6float2S0_iiiii

.visible .entry _Z13computestrucfP6float2S0_iiiii(
	.param .u64 .ptr .align 1 _Z13computestrucfP6float2S0_iiiii_param_0,
	.param .u64 .ptr .align 1 _Z13computestrucfP6float2S0_iiiii_param_1,
	.param .u32 _Z13computestrucfP6float2S0_iiiii_param_2,
	.param .u32 _Z13computestrucfP6float2S0_iiiii_param_3,
	.param .u32 _Z13computestrucfP6float2S0_iiiii_param_4,
	.param .u32 _Z13computestrucfP6float2S0_iiiii_param_5,
	.param .u32 _Z13computestrucfP6float2S0_iiiii_param_6
)
{
	.reg .pred 	%p<2>;
	.reg .b32 	%r<17>;
	.reg .b32 	%f<7>;
	.reg .b64 	%rd<10>;

	ld.param.u64 	%rd1, [_Z13computestrucfP6float2S0_iiiii_param_0];
	ld.param.u64 	%rd2, [_Z13computestrucfP6float2S0_iiiii_param_1];
	ld.param.u32 	%r2, [_Z13computestrucfP6float2S0_iiiii_param_2];
	ld.param.u32 	%r6, [_Z13computestrucfP6float2S0_iiiii_param_3];
	ld.param.u32 	%r3, [_Z13computestrucfP6float2S0_iiiii_param_4];
	ld.param.u32 	%r4, [_Z13computestrucfP6float2S0_iiiii_param_5];
	ld.param.u32 	%r5, [_Z13computestrucfP6float2S0_iiiii_param_6];
	mov.u32 	%r7, %tid.x;
	mov.u32 	%r8, %ntid.x;
	mov.u32 	%r9, %ctaid.x;
	mad.lo.s32 	%r1, %r8, %r9, %r7;
	mul.lo.s32 	%r10, %r6, %r2;
	setp.ge.s32 	%p1, %r1, %r10;
	@%p1 bra 	$L__BB0_2;
	cvta.to.global.u64 	%rd3, %rd2;
	cvta.to.global.u64 	%rd4, %rd1;
	div.s32 	%r11, %r1, %r2;
	mul.lo.s32 	%r12, %r11, %r2;
	sub.s32 	%r13, %r1, %r12;
	mad.lo.s32 	%r14, %r11, %r4, %r3;
	mad.lo.s32 	%r15, %r13, %r5, %r14;
	mul.wide.s32 	%rd5, %r1, 8;
	add.s64 	%rd6, %rd3, %rd5;
	ld.global.v2.f32 	{%f1, %f2}, [%rd6];
	shr.u32 	%r16, %r15, 3;
	cvt.u64.u32 	%rd7, %r16;
	and.b64  	%rd8, %rd7, 524280;
	add.s64 	%rd9, %rd4, %rd8;
	ld.global.v2.f32 	{%f3, %f4}, [%rd9];
	add.f32 	%f5, %f1, %f3;
	add.f32 	%f6, %f2, %f4;
	st.global.v2.f32 	[%rd6], {%f5, %f6};
$L__BB0_2:
	bar.sync 	0;
	ret;

}
	// .globl	_Z12initarraygpuP6float2i
.visible .entry _Z12initarraygpuP6float2i(
	.param .u64 .ptr .align 1 _Z12initarraygpuP6float2i_param_0,
	.param .u32 _Z12initarraygpuP6float2i_param_1
)
{
	.reg .pred 	%p<2>;
	.reg .b32 	%r<6>;
	.reg .b32 	%f<2>;
	.reg .b64 	%rd<5>;

	ld.param.u64 	%rd1, [_Z12initarraygpuP6float2i_param_0];
	ld.param.u32 	%r2, [_Z12initarraygpuP6float2i_param_1];
	mov.u32 	%r3, %tid.x;
	mov.u32 	%r4, %ntid.x;
	mov.u32 	%r5, %ctaid.x;
	mad.lo.s32 	%r1, %r4, %r5, %r3;
	setp.ge.s32 	%p1, %r1, %r2;
	@%p1 bra 	$L__BB1_2;
	cvta.to.global.u64 	%rd2, %rd1;
	mul.wide.s32 	%rd3, %r1, 8;
	add.s64 	%rd4, %rd2, %rd3;
	mov.f32 	%f1, 0f00000000;
	st.global.v2.f32 	[%rd4], {%f1, %f1};
$L__BB1_2:
	bar.sync 	0;
	ret;

}


// ===== COMPILED SASS (sm_100) =====

	.target	sm_100

	.elftype	@"ET_EXEC"


//--------------------- .note.nv.tkinfo           --------------------------
	.section	.note.nv.tkinfo,"",@"SHT_NOTE"
	.sectionflags	@"SHF_NOTE_NV_TKINFO"
	.tkinfo
        /*0018*/ 	.word	0x00000002
        /*0030*/ 	.string	""
        /*0030*/ 	.string	"ptxas"
        /*0030*/ 	.string	"Cuda compilation tools, release 13.0, V13.0.88"
        /*0030*/ 	.string	"Build cuda_13.0.r13.0/compiler.36424714_0"
        /*0030*/ 	.string	"-arch sm_100 -m 64 "



//--------------------- .note.nv.cuinfo           --------------------------
	.section	.note.nv.cuinfo,"",@"SHT_NOTE"
	.sectionflags	@"SHF_NOTE_NV_CUINFO"
        /*0018*/ 	.short	0x0002
        /*001a*/ 	.short	0x0064
        /*001c*/ 	.short	0x0082
	.zero		2


//--------------------- .nv.info                  --------------------------
	.section	.nv.info,"",@"SHT_CUDA_INFO"
	.align	4


	//----- nvinfo : EIATTR_REGCOUNT
	.align		4
        /*0000*/ 	.byte	0x04, 0x2f
        /*0002*/ 	.short	(.L_1 - .L_0)
	.align		4
.L_0:
        /*0004*/ 	.word	index@(_Z13computestrucfP6float2S0_iiiii)
        /*0008*/ 	.word	0x0000000c


	//----- nvinfo : EIATTR_FRAME_SIZE
	.align		4
.L_1:
        /*000c*/ 	.byte	0x04, 0x11
        /*000e*/ 	.short	(.L_3 - .L_2)
	.align		4
.L_2:
        /*0010*/ 	.word	index@(_Z13computestrucfP6float2S0_iiiii)
        /*0014*/ 	.word	0x00000000


	//----- nvinfo : EIATTR_REGCOUNT
	.align		4
.L_3:
        /*0018*/ 	.byte	0x04, 0x2f
        /*001a*/ 	.short	(.L_5 - .L_4)
	.align		4
.L_4:
        /*001c*/ 	.word	index@(_Z12initarraygpuP6float2i)
        /*0020*/ 	.word	0x00000008


	//----- nvinfo : EIATTR_FRAME_SIZE
	.align		4
.L_5:
        /*0024*/ 	.byte	0x04, 0x11
        /*0026*/ 	.short	(.L_7 - .L_6)
	.align		4
.L_6:
        /*0028*/ 	.word	index@(_Z12initarraygpuP6float2i)
        /*002c*/ 	.word	0x00000000


	//----- nvinfo : EIATTR_MIN_STACK_SIZE
	.align		4
.L_7:
        /*0030*/ 	.byte	0x04, 0x12
        /*0032*/ 	.short	(.L_9 - .L_8)
	.align		4
.L_8:
        /*0034*/ 	.word	index@(_Z12initarraygpuP6float2i)
        /*0038*/ 	.word	0x00000000


	//----- nvinfo : EIATTR_MIN_STACK_SIZE
	.align		4
.L_9:
        /*003c*/ 	.byte	0x04, 0x12
        /*003e*/ 	.short	(.L_11 - .L_10)
	.align		4
.L_10:
        /*0040*/ 	.word	index@(_Z13computestrucfP6float2S0_iiiii)
        /*0044*/ 	.word	0x00000000
.L_11:


//--------------------- .nv.compat                --------------------------
	.section	.nv.compat,"",@"SHT_CUDA_COMPAT_INFO"
	.align	4
        /*0000*/ 	.byte	0x02, 0x09, 0x00, 0x00, 0x02, 0x02, 0x01, 0x00, 0x02, 0x05, 0x05, 0x00, 0x03, 0x07, 0x01, 0x01
        /*0010*/ 	.byte	0x02, 0x03, 0x00, 0x00, 0x02, 0x06, 0x01, 0x00, 0x04, 0x0b, 0x08, 0x00, 0x09, 0x00, 0x00, 0x00
        /*0020*/ 	.byte	0x00, 0x00, 0x00, 0x00


//--------------------- .nv.info._Z12initarraygpuP6float2i --------------------------
	.section	.nv.info._Z12initarraygpuP6float2i,"",@"SHT_CUDA_INFO"
	.sectionflags	@""
	.align	4


	//----- nvinfo : EIATTR_CUDA_API_VERSION
	.align		4
        /*0000*/ 	.byte	0x04, 0x37
        /*0002*/ 	.short	(.L_13 - .L_12)
.L_12:
        /*0004*/ 	.word	0x00000082


	//----- nvinfo : EIATTR_KPARAM_INFO
	.align		4
.L_13:
        /*0008*/ 	.byte	0x04, 0x17
        /*000a*/ 	.short	(.L_15 - .L_14)
.L_14:
        /*000c*/ 	.word	0x00000000
        /*0010*/ 	.short	0x0001
        /*0012*/ 	.short	0x0008
        /*0014*/ 	.byte	0x00, 0xf0, 0x11, 0x00


	//----- nvinfo : EIATTR_KPARAM_INFO
	.align		4
.L_15:
        /*0018*/ 	.byte	0x04, 0x17
        /*001a*/ 	.short	(.L_17 - .L_16)
.L_16:
        /*001c*/ 	.word	0x00000000
        /*0020*/ 	.short	0x0000
        /*0022*/ 	.short	0x0000
        /*0024*/ 	.byte	0x00, 0xf5, 0x21, 0x00


	//----- nvinfo : EIATTR_SPARSE_MMA_MASK
	.align		4
.L_17:
        /*0028*/ 	.byte	0x03, 0x50
        /*002a*/ 	.short	0x0000


	//----- nvinfo : EIATTR_MAXREG_COUNT
	.align		4
        /*002c*/ 	.byte	0x03, 0x1b
        /*002e*/ 	.short	0x00ff


	//----- nvinfo : EIATTR_NUM_BARRIERS
	.align		4
        /*0030*/ 	.byte	0x02, 0x4c
        /*0032*/ 	.byte	0x01
	.zero		1


	//----- nvinfo : EIATTR_MERCURY_ISA_VERSION
	.align		4
        /*0034*/ 	.byte	0x03, 0x5f
        /*0036*/ 	.short	0x0101


	//----- nvinfo : EIATTR_VRC_CTA_INIT_COUNT
	.align		4
        /*0038*/ 	.byte	0x02, 0x4a
	.zero		1
	.zero		1


	//----- nvinfo : EIATTR_EXIT_INSTR_OFFSETS
	.align		4
        /*003c*/ 	.byte	0x04, 0x1c
        /*003e*/ 	.short	(.L_19 - .L_18)


	//   ....[0]....
.L_18:
        /*0040*/ 	.word	0x000000c0


	//----- nvinfo : EIATTR_CBANK_PARAM_SIZE
	.align		4
.L_19:
        /*0044*/ 	.byte	0x03, 0x19
        /*0046*/ 	.short	0x000c


	//----- nvinfo : EIATTR_PARAM_CBANK
	.align		4
        /*0048*/ 	.byte	0x04, 0x0a
        /*004a*/ 	.short	(.L_21 - .L_20)
	.align		4
.L_20:
        /*004c*/ 	.word	index@(.nv.constant0._Z12initarraygpuP6float2i)
        /*0050*/ 	.short	0x0380
        /*0052*/ 	.short	0x000c


	//----- nvinfo : EIATTR_SW_WAR
	.align		4
.L_21:
        /*0054*/ 	.byte	0x04, 0x36
        /*0056*/ 	.short	(.L_23 - .L_22)
.L_22:
        /*0058*/ 	.word	0x00000008
.L_23:


//--------------------- .nv.info._Z13computestrucfP6float2S0_iiiii --------------------------
	.section	.nv.info._Z13computestrucfP6float2S0_iiiii,"",@"SHT_CUDA_INFO"
	.sectionflags	@""
	.align	4


	//----- nvinfo : EIATTR_CUDA_API_VERSION
	.align		4
        /*0000*/ 	.byte	0x04, 0x37
        /*0002*/ 	.short	(.L_25 - .L_24)
.L_24:
        /*0004*/ 	.word	0x00000082


	//----- nvinfo : EIATTR_KPARAM_INFO
	.align		4
.L_25:
        /*0008*/ 	.byte	0x04, 0x17
        /*000a*/ 	.short	(.L_27 - .L_26)
.L_26:
        /*000c*/ 	.word	0x00000000
        /*0010*/ 	.short	0x0006
        /*0012*/ 	.short	0x0020
        /*0014*/ 	.byte	0x00, 0xf0, 0x11, 0x00


	//----- nvinfo : EIATTR_KPARAM_INFO
	.align		4
.L_27:
        /*0018*/ 	.byte	0x04, 0x17
        /*001a*/ 	.short	(.L_29 - .L_28)
.L_28:
        /*001c*/ 	.word	0x00000000
        /*0020*/ 	.short	0x0005
        /*0022*/ 	.short	0x001c
        /*0024*/ 	.byte	0x00, 0xf0, 0x11, 0x00


	//----- nvinfo : EIATTR_KPARAM_INFO
	.align		4
.L_29:
        /*0028*/ 	.byte	0x04, 0x17
        /*002a*/ 	.short	(.L_31 - .L_30)
.L_30:
        /*002c*/ 	.word	0x00000000
        /*0030*/ 	.short	0x0004
        /*0032*/ 	.short	0x0018
        /*0034*/ 	.byte	0x00, 0xf0, 0x11, 0x00


	//----- nvinfo : EIATTR_KPARAM_INFO
	.align		4
.L_31:
        /*0038*/ 	.byte	0x04, 0x17
        /*003a*/ 	.short	(.L_33 - .L_32)
.L_32:
        /*003c*/ 	.word	0x00000000
        /*0040*/ 	.short	0x0003
        /*0042*/ 	.short	0x0014
        /*0044*/ 	.byte	0x00, 0xf0, 0x11, 0x00


	//----- nvinfo : EIATTR_KPARAM_INFO
	.align		4
.L_33:
        /*0048*/ 	.byte	0x04, 0x17
        /*004a*/ 	.short	(.L_35 - .L_34)
.L_34:
        /*004c*/ 	.word	0x00000000
        /*0050*/ 	.short	0x0002
        /*0052*/ 	.short	0x0010
        /*0054*/ 	.byte	0x00, 0xf0, 0x11, 0x00


	//----- nvinfo : EIATTR_KPARAM_INFO
	.align		4
.L_35:
        /*0058*/ 	.byte	0x04, 0x17
        /*005a*/ 	.short	(.L_37 - .L_36)
.L_36:
        /*005c*/ 	.word	0x00000000
        /*0060*/ 	.short	0x0001
        /*0062*/ 	.short	0x0008
        /*0064*/ 	.byte	0x00, 0xf5, 0x21, 0x00


	//----- nvinfo : EIATTR_KPARAM_INFO
	.align		4
.L_37:
        /*0068*/ 	.byte	0x04, 0x17
        /*006a*/ 	.short	(.L_39 - .L_38)
.L_38:
        /*006c*/ 	.word	0x00000000
        /*0070*/ 	.short	0x0000
        /*0072*/ 	.short	0x0000
        /*0074*/ 	.byte	0x00, 0xf5, 0x21, 0x00


	//----- nvinfo : EIATTR_SPARSE_MMA_MASK
	.align		4
.L_39:
        /*0078*/ 	.byte	0x03, 0x50
        /*007a*/ 	.short	0x0000


	//----- nvinfo : EIATTR_MAXREG_COUNT
	.align		4
        /*007c*/ 	.byte	0x03, 0x1b
        /*007e*/ 	.short	0x00ff


	//----- nvinfo : EIATTR_NUM_BARRIERS
	.align		4
        /*0080*/ 	.byte	0x02, 0x4c
        /*0082*/ 	.byte	0x01
	.zero		1


	//----- nvinfo : EIATTR_MERCURY_ISA_VERSION
	.align		4
        /*0084*/ 	.byte	0x03, 0x5f
        /*0086*/ 	.short	0x0101


	//----- nvinfo : EIATTR_VRC_CTA_INIT_COUNT
	.align		4
        /*0088*/ 	.byte	0x02, 0x4a
	.zero		1
	.zero		1


	//----- nvinfo : EIATTR_EXIT_INSTR_OFFSETS
	.align		4
        /*008c*/ 	.byte	0x04, 0x1c
        /*008e*/ 	.short	(.L_41 - .L_40)


	//   ....[0]....
.L_40:
        /*0090*/ 	.word	0x00000370


	//----- nvinfo : EIATTR_CRS_STACK_SIZE
	.align		4
.L_41:
        /*0094*/ 	.byte	0x04, 0x1e
        /*0096*/ 	.short	(.L_43 - .L_42)
.L_42:
        /*0098*/ 	.word	0x00000000


	//----- nvinfo : EIATTR_CBANK_PARAM_SIZE
	.align		4
.L_43:
        /*009c*/ 	.byte	0x03, 0x19
        /*009e*/ 	.short	0x0024


	//----- nvinfo : EIATTR_PARAM_CBANK
	.align		4
        /*00a0*/ 	.byte	0x04, 0x0a
        /*00a2*/ 	.short	(.L_45 - .L_44)
	.align		4
.L_44:
        /*00a4*/ 	.word	index@(.nv.constant0._Z13computestrucfP6float2S0_iiiii)
        /*00a8*/ 	.short	0x0380
        /*00aa*/ 	.short	0x0024


	//----- nvinfo : EIATTR_SW_WAR
	.align		4
.L_45:
        /*00ac*/ 	.byte	0x04, 0x36
        /*00ae*/ 	.short	(.L_47 - .L_46)
.L_46:
        /*00b0*/ 	.word	0x00000008
.L_47:


//--------------------- .nv.callgraph             --------------------------
	.section	.nv.callgraph,"",@"SHT_CUDA_CALLGRAPH"
	.align	4
	.sectionentsize	8
	.align		4
        /*0000*/ 	.word	0x00000000
	.align		4
        /*0004*/ 	.word	0xffffffff
	.align		4
        /*0008*/ 	.word	0x00000000
	.align		4
        /*000c*/ 	.word	0xfffffffe
	.align		4
        /*0010*/ 	.word	0x00000000
	.align		4
        /*0014*/ 	.word	0xfffffffd
	.align		4
        /*0018*/ 	.word	0x00000000
	.align		4
        /*001c*/ 	.word	0xfffffffc


//--------------------- .text._Z12initarraygpuP6float2i --------------------------
	.section	.text._Z12initarraygpuP6float2i,"ax",@progbits
	.align	128
        .global         _Z12initarraygpuP6float2i
        .type           _Z12initarraygpuP6float2i,@function
        .size           _Z12initarraygpuP6float2i,(.L_x_4 - _Z12initarraygpuP6float2i)
        .other          _Z12initarraygpuP6float2i,@"STO_CUDA_ENTRY STV_DEFAULT"
_Z12initarraygpuP6float2i:
.text._Z12initarraygpuP6float2i:
[----:B------:R-:W-:Y:S01]  /*0000*/  LDC R1, c[0x0][0x37c] ;  /* 0x0000df00ff017b82 */ /* 0x000fe20000000800 */
[----:B------:R-:W0:Y:S01]  /*0010*/  S2R R5, SR_TID.X ;  /* 0x0000000000057919 */ /* 0x000e220000002100 */
[----:B------:R-:W0:Y:S01]  /*0020*/  LDCU UR4, c[0x0][0x360] ;  /* 0x00006c00ff0477ac */ /* 0x000e220008000800 */
[----:B------:R-:W0:Y:S01]  /*0030*/  S2R R0, SR_CTAID.X ;  /* 0x0000000000007919 */ /* 0x000e220000002500 */
[----:B------:R-:W1:Y:S01]  /*0040*/  LDCU UR5, c[0x0][0x388] ;  /* 0x00007100ff0577ac */ /* 0x000e620008000800 */
[----:B0-----:R-:W-:-:S05]  /*0050*/  IMAD R5, R0, UR4, R5 ;  /* 0x0000000400057c24 */ /* 0x001fca000f8e0205 */
[----:B-1----:R-:W-:Y:S01]  /*0060*/  ISETP.GE.AND P0, PT, R5, UR5, PT ;  /* 0x0000000505007c0c */ /* 0x002fe2000bf06270 */
[----:B------:R-:W0:-:S12]  /*0070*/  LDCU.64 UR4, c[0x0][0x358] ;  /* 0x00006b00ff0477ac */ /* 0x000e180008000a00 */
[----:B------:R-:W1:Y:S02]  /*0080*/  @!P0 LDC.64 R2, c[0x0][0x380] ;  /* 0x0000e000ff028b82 */ /* 0x000e640000000a00 */
[----:B-1----:R-:W-:-:S05]  /*0090*/  @!P0 IMAD.WIDE R2, R5, 0x8, R2 ;  /* 0x0000000805028825 */ /* 0x002fca00078e0202 */
[----:B0-----:R-:W-:Y:S01]  /*00a0*/  @!P0 STG.E.64 desc[UR4][R2.64], RZ ;  /* 0x000000ff02008986 */ /* 0x001fe2000c101b04 */
[----:B------:R-:W-:Y:S06]  /*00b0*/  BAR.SYNC.DEFER_BLOCKING 0x0 ;  /* 0x0000000000007b1d */ /* 0x000fec0000010000 */
[----:B------:R-:W-:Y:S05]  /*00c0*/  EXIT ;  /* 0x000000000000794d */ /* 0x000fea0003800000 */
.L_x_0:
[----:B------:R-:W-:-:S00]  /*00d0*/  BRA `(.L_x_0) ;  /* 0xfffffffc00fc7947 */ /* 0x000fc0000383ffff */
[----:B------:R-:W-:-:S00]  /*00e0*/  NOP ;  /* 0x0000000000007918 */ /* 0x000fc00000000000 */
        /* <DEDUP_REMOVED lines=9> */
.L_x_4:


//--------------------- .text._Z13computestrucfP6float2S0_iiiii --------------------------
	.section	.text._Z13computestrucfP6float2S0_iiiii,"ax",@progbits
	.align	128
        .global         _Z13computestrucfP6float2S0_iiiii
        .type           _Z13computestrucfP6float2S0_iiiii,@function
        .size           _Z13computestrucfP6float2S0_iiiii,(.L_x_5 - _Z13computestrucfP6float2S0_iiiii)
        .other          _Z13computestrucfP6float2S0_iiiii,@"STO_CUDA_ENTRY STV_DEFAULT"
_Z13computestrucfP6float2S0_iiiii:
.text._Z13computestrucfP6float2S0_iiiii:
[----:B------:R-:W-:Y:S01]  /*0000*/  LDC R1, c[0x0][0x37c] ;  /* 0x0000df00ff017b82 */ /* 0x000fe20000000800 */
[----:B------:R-:W0:Y:S07]  /*0010*/  S2R R5, SR_TID.X ;  /* 0x0000000000057919 */ /* 0x000e2e0000002100 */
[----:B------:R-:W1:Y:S01]  /*0020*/  LDC.64 R2, c[0x0][0x390] ;  /* 0x0000e400ff027b82 */ /* 0x000e620000000a00 */
[----:B------:R-:W0:Y:S01]  /*0030*/  LDCU UR4, c[0x0][0x360] ;  /* 0x00006c00ff0477ac */ /* 0x000e220008000800 */
[----:B------:R-:W-:Y:S01]  /*0040*/  BSSY.RECONVERGENT B0, `(.L_x_1) ;  /* 0x0000031000007945 */ /* 0x000fe20003800200 */
[----:B------:R-:W0:Y:S02]  /*0050*/  S2R R0, SR_CTAID.X ;  /* 0x0000000000007919 */ /* 0x000e240000002500 */
[----:B0-----:R-:W-:-:S02]  /*0060*/  IMAD R5, R0, UR4, R5 ;  /* 0x0000000400057c24 */ /* 0x001fc4000f8e0205 */
[----:B-1----:R-:W-:-:S05]  /*0070*/  IMAD R0, R3, R2, RZ ;  /* 0x0000000203007224 */ /* 0x002fca00078e02ff */
[----:B------:R-:W-:-:S13]  /*0080*/  ISETP.GE.AND P0, PT, R5, R0, PT ;  /* 0x000000000500720c */ /* 0x000fda0003f06270 */
[----:B------:R-:W-:Y:S05]  /*0090*/  @P0 BRA `(.L_x_2) ;  /* 0x0000000000ac0947 */ /* 0x000fea0003800000 */
[----:B------:R-:W-:Y:S01]  /*00a0*/  IABS R3, R2 ;  /* 0x0000000200037213 */ /* 0x000fe20000000000 */
[----:B------:R-:W0:Y:S03]  /*00b0*/  LDCU UR4, c[0x0][0x3a0] ;  /* 0x00007400ff0477ac */ /* 0x000e260008000800 */
[----:B------:R-:W1:Y:S01]  /*00c0*/  I2F.RP R0, R3 ;  /* 0x0000000300007306 */ /* 0x000e620000209400 */
[----:B------:R-:W2:Y:S07]  /*00d0*/  LDCU.64 UR6, c[0x0][0x380] ;  /* 0x00007000ff0677ac */ /* 0x000eae0008000a00 */
[----:B-1----:R-:W1:Y:S02]  /*00e0*/  MUFU.RCP R0, R0 ;  /* 0x0000000000007308 */ /* 0x002e640000001000 */
[----:B-1----:R-:W-:-:S06]  /*00f0*/  IADD3 R6, PT, PT, R0, 0xffffffe, RZ ;  /* 0x0ffffffe00067810 */ /* 0x002fcc0007ffe0ff */
[----:B------:R1:W3:Y:S02]  /*0100*/  F2I.FTZ.U32.TRUNC.NTZ R7, R6 ;  /* 0x0000000600077305 */ /* 0x0002e4000021f000 */
[----:B-1----:R-:W-:Y:S01]  /*0110*/  IMAD.MOV.U32 R6, RZ, RZ, RZ ;  /* 0x000000ffff067224 */ /* 0x002fe200078e00ff */
[----:B---3--:R-:W-:-:S05]  /*0120*/  IADD3 R4, PT, PT, RZ, -R7, RZ ;  /* 0x80000007ff047210 */ /* 0x008fca0007ffe0ff */
[----:B------:R-:W-:Y:S01]  /*0130*/  IMAD R9, R4, R3, RZ ;  /* 0x0000000304097224 */ /* 0x000fe200078e02ff */
[----:B------:R-:W-:-:S03]  /*0140*/  IABS R4, R5 ;  /* 0x0000000500047213 */ /* 0x000fc60000000000 */
[----:B------:R-:W-:Y:S02]  /*0150*/  IMAD.HI.U32 R7, R7, R9, R6 ;  /* 0x0000000907077227 */ /* 0x000fe400078e0006 */
[----:B------:R-:W1:Y:S04]  /*0160*/  LDC.64 R8, c[0x0][0x398] ;  /* 0x0000e600ff087b82 */ /* 0x000e680000000a00 */
[----:B------:R-:W-:-:S05]  /*0170*/  IMAD.HI.U32 R7, R7, R4, RZ ;  /* 0x0000000407077227 */ /* 0x000fca00078e00ff */
[----:B------:R-:W-:-:S05]  /*0180*/  IADD3 R0, PT, PT, -R7, RZ, RZ ;  /* 0x000000ff07007210 */ /* 0x000fca0007ffe1ff */
[----:B------:R-:W-:-:S05]  /*0190*/  IMAD R0, R3, R0, R4 ;  /* 0x0000000003007224 */ /* 0x000fca00078e0204 */
[----:B------:R-:W-:-:S13]  /*01a0*/  ISETP.GT.U32.AND P2, PT, R3, R0, PT ;  /* 0x000000000300720c */ /* 0x000fda0003f44070 */
[----:B------:R-:W-:Y:S01]  /*01b0*/  @!P2 IMAD.IADD R0, R0, 0x1, -R3 ;  /* 0x000000010000a824 */ /* 0x000fe200078e0a03 */
[----:B------:R-:W-:Y:S02]  /*01c0*/  @!P2 IADD3 R7, PT, PT, R7, 0x1, RZ ;  /* 0x000000010707a810 */ /* 0x000fe40007ffe0ff */
[----:B------:R-:W-:Y:S02]  /*01d0*/  ISETP.NE.AND P2, PT, R2, RZ, PT ;  /* 0x000000ff0200720c */ /* 0x000fe40003f45270 */
[----:B------:R-:W-:Y:S02]  /*01e0*/  ISETP.GE.U32.AND P0, PT, R0, R3, PT ;  /* 0x000000030000720c */ /* 0x000fe40003f06070 */
[----:B------:R-:W-:-:S04]  /*01f0*/  LOP3.LUT R0, R5, R2, RZ, 0x3c, !PT ;  /* 0x0000000205007212 */ /* 0x000fc800078e3cff */
[----:B------:R-:W-:-:S07]  /*0200*/  ISETP.GE.AND P1, PT, R0, RZ, PT ;  /* 0x000000ff0000720c */ /* 0x000fce0003f26270 */
[----:B------:R-:W-:-:S05]  /*0210*/  @P0 VIADD R7, R7, 0x1 ;  /* 0x0000000107070836 */ /* 0x000fca0000000000 */
[----:B------:R-:W-:Y:S02]  /*0220*/  MOV R0, R7 ;  /* 0x0000000700007202 */ /* 0x000fe40000000f00 */
[----:B------:R-:W3:Y:S03]  /*0230*/  LDC.64 R6, c[0x0][0x388] ;  /* 0x0000e200ff067b82 */ /* 0x000ee60000000a00 */
[----:B------:R-:W-:Y:S01]  /*0240*/  @!P1 IMAD.MOV R0, RZ, RZ, -R0 ;  /* 0x000000ffff009224 */ /* 0x000fe200078e0a00 */
[----:B------:R-:W-:-:S04]  /*0250*/  @!P2 LOP3.LUT R0, RZ, R2, RZ, 0x33, !PT ;  /* 0x00000002ff00a212 */ /* 0x000fc800078e33ff */
[----:B------:R-:W-:-:S05]  /*0260*/  IADD3 R3, PT, PT, -R0, RZ, RZ ;  /* 0x000000ff00037210 */ /* 0x000fca0007ffe1ff */
[----:B------:R-:W-:Y:S02]  /*0270*/  IMAD R2, R2, R3, R5 ;  /* 0x0000000302027224 */ /* 0x000fe400078e0205 */
[----:B-1----:R-:W-:-:S04]  /*0280*/  IMAD R3, R0, R9, R8 ;  /* 0x0000000900037224 */ /* 0x002fc800078e0208 */
[----:B0-----:R-:W-:Y:S01]  /*0290*/  IMAD R2, R2, UR4, R3 ;  /* 0x0000000402027c24 */ /* 0x001fe2000f8e0203 */
[----:B------:R-:W0:Y:S04]  /*02a0*/  LDCU.64 UR4, c[0x0][0x358] ;  /* 0x00006b00ff0477ac */ /* 0x000e280008000a00 */
[----:B------:R-:W-:-:S04]  /*02b0*/  SHF.R.U32.HI R2, RZ, 0x3, R2 ;  /* 0x00000003ff027819 */ /* 0x000fc80000011602 */
[----:B------:R-:W-:-:S04]  /*02c0*/  LOP3.LUT R2, R2, 0x7fff8, RZ, 0xc0, !PT ;  /* 0x0007fff802027812 */ /* 0x000fc800078ec0ff */
[----:B--2---:R-:W-:Y:S01]  /*02d0*/  IADD3 R4, P0, PT, R2, UR6, RZ ;  /* 0x0000000602047c10 */ /* 0x004fe2000ff1e0ff */
[----:B---3--:R-:W-:-:S04]  /*02e0*/  IMAD.WIDE R2, R5, 0x8, R6 ;  /* 0x0000000805027825 */ /* 0x008fc800078e0206 */
[----:B------:R-:W-:Y:S01]  /*02f0*/  IMAD.X R5, RZ, RZ, UR7, P0 ;  /* 0x00000007ff057e24 */ /* 0x000fe200080e06ff */
[----:B0-----:R-:W2:Y:S05]  /*0300*/  LDG.E.64 R6, desc[UR4][R2.64] ;  /* 0x0000000402067981 */ /* 0x001eaa000c1e1b00 */
[----:B------:R-:W2:Y:S02]  /*0310*/  LDG.E.64 R4, desc[UR4][R4.64] ;  /* 0x0000000404047981 */ /* 0x000ea4000c1e1b00 */
[----:B--2---:R-:W-:Y:S01]  /*0320*/  FADD R6, R6, R4 ;  /* 0x0000000406067221 */ /* 0x004fe20000000000 */
[----:B------:R-:W-:-:S05]  /*0330*/  FADD R7, R7, R5 ;  /* 0x0000000507077221 */ /* 0x000fca0000000000 */
[----:B------:R0:W-:Y:S02]  /*0340*/  STG.E.64 desc[UR4][R2.64], R6 ;  /* 0x0000000602007986 */ /* 0x0001e4000c101b04 */
.L_x_2:
[----:B------:R-:W-:Y:S05]  /*0350*/  BSYNC.RECONVERGENT B0 ;  /* 0x0000000000007941 */ /* 0x000fea0003800200 */
.L_x_1:
[----:B------:R-:W-:Y:S06]  /*0360*/  BAR.SYNC.DEFER_BLOCKING 0x0 ;  /* 0x0000000000007b1d */ /* 0x000fec0000010000 */
[----:B------:R-:W-:Y:S05]  /*0370*/  EXIT ;  /* 0x000000000000794d */ /* 0x000fea0003800000 */
.L_x_3:
        /* <DEDUP_REMOVED lines=16> */
.L_x_5:


//--------------------- .nv.shared.reserved.0     --------------------------
	.section	.nv.shared.reserved.0,"aw",@nobits
	.weak		__nv_reservedSMEM_offset_0_alias
	.size		__nv_reservedSMEM_offset_0_alias, 0, 64
	.other		__nv_reservedSMEM_offset_0_alias,@"STO_CUDA_RESERVED_SHARED STV_DEFAULT"
__nv_reservedSMEM_offset_0_alias:
	.zero		0
	.zero		64


//--------------------- .nv.constant0._Z12initarraygpuP6float2i --------------------------
	.section	.nv.constant0._Z12initarraygpuP6float2i,"a",@progbits
	.sectionflags	@""
	.align	4
.nv.constant0._Z12initarraygpuP6float2i:
	.zero		908


//--------------------- .nv.constant0._Z13computestrucfP6float2S0_iiiii --------------------------
	.section	.nv.constant0._Z13computestrucfP6float2S0_iiiii,"a",@progbits
	.sectionflags	@""
	.align	4
.nv.constant0._Z13computestrucfP6float2S0_iiiii:
	.zero		932


//--------------------- SYMBOLS --------------------------

	.type		.nv.reservedSmem.offset0,@object
	.size		.nv.reservedSmem.offset0,0x4
